	.headerflags	@"EF_CUDA_TEXMODE_UNIFIED EF_CUDA_64BIT_ADDRESS EF_CUDA_ACCELERATORS EF_CUDA_SM90 EF_CUDA_VIRTUAL_SM(EF_CUDA_SM90)"
	.elftype	@"ET_EXEC"


//--------------------- .nv.info                  --------------------------
	.section	.nv.info,"",@"SHT_CUDA_INFO"
	.align	4


	//----- nvinfo : EIATTR_REGCOUNT
	.align		4
        /*0000*/ 	.byte	0x04, 0x2f
        /*0002*/ 	.short	(.L_3 - .L_2)
	.align		4
.L_2:
        /*0004*/ 	.word	index@(triton_poi_fused__native_batch_norm_legit_no_training_relu_2)
        /*0008*/ 	.word	0x00000016


	//----- nvinfo : EIATTR_MIN_STACK_SIZE
	.align		4
.L_3:
        /*000c*/ 	.byte	0x04, 0x12
        /*000e*/ 	.short	(.L_5 - .L_4)
	.align		4
.L_4:
        /*0010*/ 	.word	index@(triton_poi_fused__native_batch_norm_legit_no_training_relu_2)
        /*0014*/ 	.word	0x00000000


	//----- nvinfo : EIATTR_FRAME_SIZE
	.align		4
.L_5:
        /*0018*/ 	.byte	0x04, 0x11
        /*001a*/ 	.short	(.L_7 - .L_6)
	.align		4
.L_6:
        /*001c*/ 	.word	index@(triton_poi_fused__native_batch_norm_legit_no_training_relu_2)
        /*0020*/ 	.word	0x00000000


	//----- nvinfo : EIATTR_MIN_STACK_SIZE
	.align		4
.L_7:
        /*0024*/ 	.byte	0x04, 0x12
        /*0026*/ 	.short	(.L_9 - .L_8)
	.align		4
.L_8:
        /*0028*/ 	.word	index@(triton_poi_fused__native_batch_norm_legit_no_training_relu_2)
        /*002c*/ 	.word	0x00000000
.L_9:


//--------------------- .nv.info.triton_poi_fused__native_batch_norm_legit_no_training_relu_2 --------------------------
	.section	.nv.info.triton_poi_fused__native_batch_norm_legit_no_training_relu_2,"",@"SHT_CUDA_INFO"
	.sectionflags	@""
	.align	4


	//----- nvinfo : EIATTR_CUDA_API_VERSION
	.align		4
        /*0000*/ 	.byte	0x04, 0x37
        /*0002*/ 	.short	(.L_11 - .L_10)
.L_10:
        /*0004*/ 	.word	0x0000007c


	//----- nvinfo : EIATTR_KPARAM_INFO
	.align		4
.L_11:
        /*0008*/ 	.byte	0x04, 0x17
        /*000a*/ 	.short	(.L_13 - .L_12)
.L_12:
        /*000c*/ 	.word	0x00000000
        /*0010*/ 	.short	0x0006
        /*0012*/ 	.short	0x0030
        /*0014*/ 	.byte	0x00, 0xf0, 0x11, 0x00


	//----- nvinfo : EIATTR_KPARAM_INFO
	.align		4
.L_13:
        /*0018*/ 	.byte	0x04, 0x17
        /*001a*/ 	.short	(.L_15 - .L_14)
.L_14:
        /*001c*/ 	.word	0x00000000
        /*0020*/ 	.short	0x0005
        /*0022*/ 	.short	0x0028
        /*0024*/ 	.byte	0x00, 0xf4, 0x21, 0x00


	//----- nvinfo : EIATTR_KPARAM_INFO
	.align		4
.L_15:
        /*0028*/ 	.byte	0x04, 0x17
        /*002a*/ 	.short	(.L_17 - .L_16)
.L_16:
        /*002c*/ 	.word	0x00000000
        /*0030*/ 	.short	0x0004
        /*0032*/ 	.short	0x0020
        /*0034*/ 	.byte	0x00, 0xf4, 0x21, 0x00


	//----- nvinfo : EIATTR_KPARAM_INFO
	.align		4
.L_17:
        /*0038*/ 	.byte	0x04, 0x17
        /*003a*/ 	.short	(.L_19 - .L_18)
.L_18:
        /*003c*/ 	.word	0x00000000
        /*0040*/ 	.short	0x0003
        /*0042*/ 	.short	0x0018
        /*0044*/ 	.byte	0x00, 0xf4, 0x21, 0x00


	//----- nvinfo : EIATTR_KPARAM_INFO
	.align		4
.L_19:
        /*0048*/ 	.byte	0x04, 0x17
        /*004a*/ 	.short	(.L_21 - .L_20)
.L_20:
        /*004c*/ 	.word	0x00000000
        /*0050*/ 	.short	0x0002
        /*0052*/ 	.short	0x0010
        /*0054*/ 	.byte	0x00, 0xf4, 0x21, 0x00


	//----- nvinfo : EIATTR_KPARAM_INFO
	.align		4
.L_21:
        /*0058*/ 	.byte	0x04, 0x17
        /*005a*/ 	.short	(.L_23 - .L_22)
.L_22:
        /*005c*/ 	.word	0x00000000
        /*0060*/ 	.short	0x0001
        /*0062*/ 	.short	0x0008
        /*0064*/ 	.byte	0x00, 0xf4, 0x21, 0x00


	//----- nvinfo : EIATTR_KPARAM_INFO
	.align		4
.L_23:
        /*0068*/ 	.byte	0x04, 0x17
        /*006a*/ 	.short	(.L_25 - .L_24)
.L_24:
        /*006c*/ 	.word	0x00000000
        /*0070*/ 	.short	0x0000
        /*0072*/ 	.short	0x0000
        /*0074*/ 	.byte	0x00, 0xf4, 0x21, 0x00


	//----- nvinfo : EIATTR_SPARSE_MMA_MASK
	.align		4
.L_25:
        /*0078*/ 	.byte	0x03, 0x50
        /*007a*/ 	.short	0x0000


	//----- nvinfo : EIATTR_MAXREG_COUNT
	.align		4
        /*007c*/ 	.byte	0x03, 0x1b
        /*007e*/ 	.short	0x00ff


	//----- nvinfo : EIATTR_EXIT_INSTR_OFFSETS
	.align		4
        /*0080*/ 	.byte	0x04, 0x1c
        /*0082*/ 	.short	(.L_27 - .L_26)


	//   ....[0]....
.L_26:
        /*0084*/ 	.word	0x00000350


	//   ....[1]....
        /*0088*/ 	.word	0x00000370


	//----- nvinfo : EIATTR_REQNTID
	.align		4
.L_27:
        /*008c*/ 	.byte	0x04, 0x10
        /*008e*/ 	.short	(.L_29 - .L_28)
.L_28:
        /*0090*/ 	.word	0x00000020
        /*0094*/ 	.word	0x00000001
        /*0098*/ 	.word	0x00000001


	//----- nvinfo : EIATTR_CBANK_PARAM_SIZE
	.align		4
.L_29:
        /*009c*/ 	.byte	0x03, 0x19
        /*009e*/ 	.short	0x0034


	//----- nvinfo : EIATTR_PARAM_CBANK
	.align		4
        /*00a0*/ 	.byte	0x04, 0x0a
        /*00a2*/ 	.short	(.L_31 - .L_30)
	.align		4
.L_30:
        /*00a4*/ 	.word	index@(.nv.constant0.triton_poi_fused__native_batch_norm_legit_no_training_relu_2)
        /*00a8*/ 	.short	0x0210
        /*00aa*/ 	.short	0x0034


	//----- nvinfo : EIATTR_SW_WAR
	.align		4
.L_31:
        /*00ac*/ 	.byte	0x04, 0x36
        /*00ae*/ 	.short	(.L_33 - .L_32)
.L_32:
        /*00b0*/ 	.word	0x00000008
.L_33:


//--------------------- .nv.callgraph             --------------------------
	.section	.nv.callgraph,"",@"SHT_CUDA_CALLGRAPH"
	.align	4
	.sectionentsize	8
	.align		4
        /*0000*/ 	.word	0x00000000
	.align		4
        /*0004*/ 	.word	0xffffffff
	.align		4
        /*0008*/ 	.word	0x00000000
	.align		4
        /*000c*/ 	.word	0xfffffffe
	.align		4
        /*0010*/ 	.word	0x00000000
	.align		4
        /*0014*/ 	.word	0xfffffffd
	.align		4
        /*0018*/ 	.word	0x00000000
	.align		4
        /*001c*/ 	.word	0xfffffffc


//--------------------- .nv.constant4             --------------------------
	.section	.nv.constant4,"a",@progbits
	.align	8
	.align		8
.nv.constant4:
        /*0000*/ 	.dword	_$_str
	.align		8
        /*0008*/ 	.dword	_$_str_$_2


//--------------------- .text.triton_poi_fused__native_batch_norm_legit_no_training_relu_2 --------------------------
	.section	.text.triton_poi_fused__native_batch_norm_legit_no_training_relu_2,"ax",@progbits
	.align	128
        .global         triton_poi_fused__native_batch_norm_legit_no_training_relu_2
        .type           triton_poi_fused__native_batch_norm_legit_no_training_relu_2,@function
        .size           triton_poi_fused__native_batch_norm_legit_no_training_relu_2,(.L_x_1 - triton_poi_fused__native_batch_norm_legit_no_training_relu_2)
        .other          triton_poi_fused__native_batch_norm_legit_no_training_relu_2,@"STO_CUDA_ENTRY STV_DEFAULT"
triton_poi_fused__native_batch_norm_legit_no_training_relu_2:
.text.triton_poi_fused__native_batch_norm_legit_no_training_relu_2:
[----:B------:R-:W0:Y:S01]  /*0000*/  LDC R1, c[0x0][0x28] ;  /* 0x00000a00ff017b82 */ /* 0x000e220000000800 */
[----:B------:R-:W1:Y:S07]  /*0010*/  S2R R18, SR_TID.X ;  /* 0x0000000000127919 */ /* 0x000e6e0000002100 */
[----:B------:R-:W2:Y:S01]  /*0020*/  LDC.64 R6, c[0x0][0x220] ;  /* 0x00008800ff067b82 */ /* 0x000ea20000000a00 */
[----:B------:R-:W-:Y:S01]  /*0030*/  HFMA2.MMA R14, -RZ, RZ, 0, 0 ;  /* 0x00000000ff0e7435 */ /* 0x000fe200000001ff */
[----:B------:R-:W-:Y:S01]  /*0040*/  ULDC.64 UR4, c[0x0][0x208] ;  /* 0x0000820000047ab9 */ /* 0x000fe20000000a00 */
[----:B------:R-:W3:Y:S05]  /*0050*/  S2R R13, SR_CTAID.X ;  /* 0x00000000000d7919 */ /* 0x000eea0000002500 */
[----:B------:R-:W4:Y:S08]  /*0060*/  LDC.64 R4, c[0x0][0x218] ;  /* 0x00008600ff047b82 */ /* 0x000f300000000a00 */
[----:B------:R-:W5:Y:S08]  /*0070*/  LDC.64 R8, c[0x0][0x228] ;  /* 0x00008a00ff087b82 */ /* 0x000f700000000a00 */
[----:B------:R-:W5:Y:S01]  /*0080*/  LDC.64 R10, c[0x0][0x230] ;  /* 0x00008c00ff0a7b82 */ /* 0x000f620000000a00 */
[----:B-1----:R-:W-:-:S05]  /*0090*/  LOP3.LUT R0, R18, 0xf, RZ, 0xc0, !PT ;  /* 0x0000000f12007812 */ /* 0x002fca00078ec0ff */
[----:B---3--:R-:W-:-:S05]  /*00a0*/  IMAD R13, R13, 0x10, R0 ;  /* 0x000000100d0d7824 */ /* 0x008fca00078e0200 */
[----:B------:R-:W-:Y:S02]  /*00b0*/  SHF.R.S32.HI R0, RZ, 0x1f, R13 ;  /* 0x0000001fff007819 */ /* 0x000fe4000001140d */
[----:B------:R-:W-:Y:S02]  /*00c0*/  ISETP.GE.AND P0, PT, R13, 0x10, PT ;  /* 0x000000100d00780c */ /* 0x000fe40003f06270 */
[----:B------:R-:W-:-:S04]  /*00d0*/  LEA.HI R0, R0, R13, RZ, 0x2 ;  /* 0x0000000d00007211 */ /* 0x000fc800078f10ff */
[----:B------:R-:W-:-:S05]  /*00e0*/  LOP3.LUT R2, R0, 0xfffffffc, RZ, 0xc0, !PT ;  /* 0xfffffffc00027812 */ /* 0x000fca00078ec0ff */
[----:B------:R-:W-:Y:S02]  /*00f0*/  IMAD.IADD R15, R13, 0x1, -R2 ;  /* 0x000000010d0f7824 */ /* 0x000fe400078e0a02 */
[----:B------:R-:W1:Y:S02]  /*0100*/  LDC.64 R2, c[0x0][0x210] ;  /* 0x00008400ff027b82 */ /* 0x000e640000000a00 */
[----:B--2---:R-:W-:-:S05]  /*0110*/  IMAD.WIDE R6, R15, 0x4, R6 ;  /* 0x000000040f067825 */ /* 0x004fca00078e0206 */
[----:B------:R5:W2:Y:S01]  /*0120*/  @!P0 LDG.E.EL R14, desc[UR4][R6.64] ;  /* 0x00000004060e8981 */ /* 0x000aa2000c2e1900 */
[----:B------:R-:W-:Y:S01]  /*0130*/  IMAD.MOV.U32 R12, RZ, RZ, RZ ;  /* 0x000000ffff0c7224 */ /* 0x000fe200078e00ff */
[----:B------:R-:W-:Y:S01]  /*0140*/  CS2R R16, SRZ ;  /* 0x0000000000107805 */ /* 0x000fe2000001ff00 */
[----:B----4-:R-:W-:Y:S01]  /*0150*/  IMAD.WIDE R4, R15, 0x4, R4 ;  /* 0x000000040f047825 */ /* 0x010fe200078e0204 */
[----:B------:R-:W-:-:S04]  /*0160*/  MOV R19, RZ ;  /* 0x000000ff00137202 */ /* 0x000fc80000000f00 */
[----:B------:R3:W4:Y:S01]  /*0170*/  @!P0 LDG.E.EL R17, desc[UR4][R4.64] ;  /* 0x0000000404118981 */ /* 0x000722000c2e1900 */
[----:B-----5:R-:W-:-:S04]  /*0180*/  IMAD.WIDE R6, R15, 0x4, R8 ;  /* 0x000000040f067825 */ /* 0x020fc800078e0208 */
[----:B-1----:R-:W-:Y:S01]  /*0190*/  IMAD.WIDE R2, R13, 0x4, R2 ;  /* 0x000000040d027825 */ /* 0x002fe200078e0202 */
[----:B------:R-:W5:Y:S04]  /*01a0*/  @!P0 LDG.E.EL R16, desc[UR4][R6.64] ;  /* 0x0000000406108981 */ /* 0x000f68000c2e1900 */
[----:B------:R1:W4:Y:S01]  /*01b0*/  @!P0 LDG.E R12, desc[UR4][R2.64] ;  /* 0x00000004020c8981 */ /* 0x000322000c1e1900 */
[----:B0-----:R-:W-:-:S05]  /*01c0*/  IMAD.WIDE R8, R15, 0x4, R10 ;  /* 0x000000040f087825 */ /* 0x001fca00078e020a */
[----:B------:R-:W5:Y:S01]  /*01d0*/  @!P0 LDG.E.EL R19, desc[UR4][R8.64] ;  /* 0x0000000408138981 */ /* 0x000f62000c2e1900 */
[----:B---3--:R-:W-:Y:S01]  /*01e0*/  IMAD.MOV.U32 R5, RZ, RZ, 0x3e800000 ;  /* 0x3e800000ff057424 */ /* 0x008fe200078e00ff */
[----:B-1----:R-:W0:Y:S01]  /*01f0*/  LDC.64 R2, c[0x0][0x238] ;  /* 0x00008e00ff027b82 */ /* 0x002e220000000a00 */
[----:B------:R-:W-:-:S04]  /*0200*/  SHF.L.U32 R0, R0, 0x2, RZ ;  /* 0x0000000200007819 */ /* 0x000fc800000006ff */
[----:B------:R-:W-:-:S04]  /*0210*/  LOP3.LUT R0, R0, 0xfffffff0, RZ, 0xc0, !PT ;  /* 0xfffffff000007812 */ /* 0x000fc800078ec0ff */
[----:B------:R-:W-:-:S05]  /*0220*/  IADD3 R15, R15, R0, RZ ;  /* 0x000000000f0f7210 */ /* 0x000fca0007ffe0ff */
[----:B0-----:R-:W-:-:S04]  /*0230*/  IMAD.WIDE R2, R15, 0x4, R2 ;  /* 0x000000040f027825 */ /* 0x001fc800078e0202 */
[----:B--2---:R-:W-:-:S04]  /*0240*/  FADD R14, R14, 9.9999997473787516356e-06 ;  /* 0x3727c5ac0e0e7421 */ /* 0x004fc80000000000 */
[----:B------:R-:W0:Y:S02]  /*0250*/  MUFU.SQRT R10, R14 ;  /* 0x0000000e000a7308 */ /* 0x000e240000002000 */
[C---:B0-----:R-:W-:Y:S02]  /*0260*/  FSETP.GT.AND P0, PT, R10.reuse, 8.50705917302346158658e+37, PT ;  /* 0x7e8000000a00780b */ /* 0x041fe40003f04000 */
[----:B------:R-:W-:-:S11]  /*0270*/  FSETP.GEU.AND P1, PT, R10, 1.175494350822287508e-38, PT ;  /* 0x008000000a00780b */ /* 0x000fd60003f2e000 */
[----:B------:R-:W-:-:S04]  /*0280*/  @P0 FMUL R10, R10, 0.25 ;  /* 0x3e8000000a0a0820 */ /* 0x000fc80000400000 */
[----:B------:R-:W-:-:S06]  /*0290*/  @!P1 FMUL R10, R10, 16777216 ;  /* 0x4b8000000a0a9820 */ /* 0x000fcc0000400000 */
[----:B------:R-:W0:Y:S01]  /*02a0*/  MUFU.RCP R10, R10 ;  /* 0x0000000a000a7308 */ /* 0x000e220000001000 */
[----:B------:R-:W-:Y:S02]  /*02b0*/  FSEL R5, R5, 1, P0 ;  /* 0x3f80000005057808 */ /* 0x000fe40000000000 */
[----:B------:R-:W-:-:S03]  /*02c0*/  LOP3.LUT P0, RZ, R18, 0x10, RZ, 0xc0, !PT ;  /* 0x0000001012ff7812 */ /* 0x000fc6000780c0ff */
[----:B------:R-:W-:Y:S01]  /*02d0*/  @!P1 FMUL R5, R5, 16777216 ;  /* 0x4b80000005059820 */ /* 0x000fe20000400000 */
[----:B----4-:R-:W-:Y:S01]  /*02e0*/  FADD R12, -R17, R12 ;  /* 0x0000000c110c7221 */ /* 0x010fe20000000100 */
[----:B------:R-:W-:Y:S02]  /*02f0*/  ISETP.LT.AND P0, PT, R13, 0x10, !P0 ;  /* 0x000000100d00780c */ /* 0x000fe40004701270 */
[----:B0-----:R-:W-:-:S04]  /*0300*/  FMUL R5, R10, R5 ;  /* 0x000000050a057220 */ /* 0x001fc80000400000 */
[----:B------:R-:W-:-:S04]  /*0310*/  FMUL R12, R12, R5 ;  /* 0x000000050c0c7220 */ /* 0x000fc80000400000 */
[----:B-----5:R-:W-:-:S05]  /*0320*/  FFMA R12, R12, R16, R19 ;  /* 0x000000100c0c7223 */ /* 0x020fca0000000013 */
[----:B------:R-:W-:-:S04]  /*0330*/  FSETP.GEU.AND P1, PT, R12, RZ, PT ;  /* 0x000000ff0c00720b */ /* 0x000fc80003f2e000 */
[----:B------:R-:W-:Y:S01]  /*0340*/  FSEL R5, R12, RZ, P1 ;  /* 0x000000ff0c057208 */ /* 0x000fe20000800000 */
[----:B------:R-:W-:Y:S08]  /*0350*/  @!P0 EXIT ;  /* 0x000000000000894d */ /* 0x000ff00003800000 */
[----:B------:R-:W-:Y:S01]  /*0360*/  STG.E desc[UR4][R2.64], R5 ;  /* 0x0000000502007986 */ /* 0x000fe2000c101904 */
[----:B------:R-:W-:Y:S05]  /*0370*/  EXIT ;  /* 0x000000000000794d */ /* 0x000fea0003800000 */
.L_x_0:
[----:B------:R-:W-:-:S00]  /*0380*/  BRA `(.L_x_0) ;  /* 0xfffffffc00fc7947 */ /* 0x000fc0000383ffff */
[----:B------:R-:W-:-:S00]  /*0390*/  NOP ;  /* 0x0000000000007918 */ /* 0x000fc00000000000 */
        /* <DEDUP_REMOVED lines=14> */
.L_x_1:


//--------------------- .nv.global.init           --------------------------
	.section	.nv.global.init,"aw",@progbits
.nv.global.init:
	.type		_$_str,@object
	.size		_$_str,(_$_str_$_2 - _$_str)
_$_str:
        /*0000*/ 	.byte	0x5f, 0x5f, 0x43, 0x55, 0x44, 0x41, 0x5f, 0x46, 0x54, 0x5a, 0x00
	.type		_$_str_$_2,@object
	.size		_$_str_$_2,(.L_1 - _$_str_$_2)
_$_str_$_2:
        /*000b*/ 	.byte	0x5f, 0x5f, 0x43, 0x55, 0x44, 0x41, 0x5f, 0x50, 0x52, 0x45, 0x43, 0x5f, 0x53, 0x51, 0x52, 0x54
        /*001b*/ 	.byte	0x00
.L_1:


//--------------------- .nv.constant0.triton_poi_fused__native_batch_norm_legit_no_training_relu_2 --------------------------
	.section	.nv.constant0.triton_poi_fused__native_batch_norm_legit_no_training_relu_2,"a",@progbits
	.sectionflags	@""
	.align	4
.nv.constant0.triton_poi_fused__native_batch_norm_legit_no_training_relu_2:
	.zero		580
